//
// Generated by NVIDIA NVVM Compiler
//
// Compiler Build ID: CL-22781540
// Cuda compilation tools, release 9.0, V9.0.176
// Based on LLVM 3.4svn
//

.version 6.0
.target sm_30
.address_size 64

	// .globl	_Z14dynproc_kerneliPiS_S_iiii
// _Z14dynproc_kerneliPiS_S_iiii$__cuda_local_var_13966_37_non_const_prev has been demoted
// _Z14dynproc_kerneliPiS_S_iiii$__cuda_local_var_13967_37_non_const_result has been demoted

.visible .entry _Z14dynproc_kerneliPiS_S_iiii(
	.param .u32 _Z14dynproc_kerneliPiS_S_iiii_param_0,
	.param .u64 _Z14dynproc_kerneliPiS_S_iiii_param_1,
	.param .u64 _Z14dynproc_kerneliPiS_S_iiii_param_2,
	.param .u64 _Z14dynproc_kerneliPiS_S_iiii_param_3,
	.param .u32 _Z14dynproc_kerneliPiS_S_iiii_param_4,
	.param .u32 _Z14dynproc_kerneliPiS_S_iiii_param_5,
	.param .u32 _Z14dynproc_kerneliPiS_S_iiii_param_6,
	.param .u32 _Z14dynproc_kerneliPiS_S_iiii_param_7
)
{
	.reg .pred 	%p<20>;
	.reg .b16 	%rs<9>;
	.reg .b32 	%r<57>;
	.reg .b64 	%rd<13>;
	// demoted variable
	.shared .align 4 .b8 _Z14dynproc_kerneliPiS_S_iiii$__cuda_local_var_13966_37_non_const_prev[1024];
	// demoted variable
	.shared .align 4 .b8 _Z14dynproc_kerneliPiS_S_iiii$__cuda_local_var_13967_37_non_const_result[1024];

	ld.param.u32 	%r12, [_Z14dynproc_kerneliPiS_S_iiii_param_0];
	ld.param.u64 	%rd1, [_Z14dynproc_kerneliPiS_S_iiii_param_1];
	ld.param.u64 	%rd2, [_Z14dynproc_kerneliPiS_S_iiii_param_2];
	ld.param.u64 	%rd3, [_Z14dynproc_kerneliPiS_S_iiii_param_3];
	ld.param.u32 	%r13, [_Z14dynproc_kerneliPiS_S_iiii_param_4];
	ld.param.u32 	%r14, [_Z14dynproc_kerneliPiS_S_iiii_param_6];
	ld.param.u32 	%r15, [_Z14dynproc_kerneliPiS_S_iiii_param_7];
	mov.u32 	%r16, %ctaid.x;
	shl.b32 	%r17, %r12, 1;
	mov.u32 	%r18, 256;
	sub.s32 	%r19, %r18, %r17;
	mul.lo.s32 	%r20, %r16, %r19;
	sub.s32 	%r21, %r20, %r15;
	shr.s32 	%r22, %r21, 31;
	add.s32 	%r23, %r21, 255;
	mov.u32 	%r1, %tid.x;
	add.s32 	%r2, %r21, %r1;
	neg.s32 	%r24, %r21;
	and.b32  	%r3, %r22, %r24;
	add.s32 	%r25, %r13, -1;
	setp.gt.s32	%p2, %r23, %r25;
	mov.u32 	%r26, -255;
	sub.s32 	%r27, %r26, %r21;
	add.s32 	%r28, %r13, %r27;
	add.s32 	%r29, %r28, 254;
	selp.b32	%r4, %r29, 255, %p2;
	add.s32 	%r30, %r1, -1;
	max.s32 	%r5, %r3, %r30;
	setp.gt.s32	%p3, %r2, -1;
	setp.le.s32	%p4, %r2, %r25;
	and.pred  	%p5, %p3, %p4;
	shl.b32 	%r31, %r1, 2;
	mov.u32 	%r32, _Z14dynproc_kerneliPiS_S_iiii$__cuda_local_var_13966_37_non_const_prev;
	add.s32 	%r6, %r32, %r31;
	@!%p5 bra 	BB0_2;
	bra.uni 	BB0_1;

BB0_1:
	cvta.to.global.u64 	%rd4, %rd2;
	mul.wide.s32 	%rd5, %r2, 4;
	add.s64 	%rd6, %rd4, %rd5;
	ld.global.u32 	%r33, [%rd6];
	st.shared.u32 	[%r6], %r33;

BB0_2:
	setp.le.s32	%p6, %r1, %r4;
	setp.ge.s32	%p7, %r1, %r3;
	and.pred  	%p1, %p6, %p7;
	bar.sync 	0;
	mov.u32 	%r35, _Z14dynproc_kerneliPiS_S_iiii$__cuda_local_var_13967_37_non_const_result;
	add.s32 	%r7, %r35, %r31;
	setp.lt.s32	%p8, %r12, 1;
	@%p8 bra 	BB0_10;

	add.s32 	%r37, %r1, 1;
	setp.lt.s32	%p9, %r1, %r4;
	selp.b32	%r38, %r37, %r4, %p9;
	shl.b32 	%r39, %r5, 2;
	add.s32 	%r8, %r32, %r39;
	shl.b32 	%r41, %r38, 2;
	add.s32 	%r9, %r32, %r41;
	mov.u32 	%r56, 0;
	cvta.to.global.u64 	%rd7, %rd1;

BB0_4:
	mov.u32 	%r42, 254;
	sub.s32 	%r43, %r42, %r56;
	setp.le.s32	%p10, %r1, %r43;
	add.s32 	%r11, %r56, 1;
	setp.ge.s32	%p11, %r1, %r11;
	and.pred  	%p12, %p10, %p11;
	and.pred  	%p13, %p12, %p1;
	mov.u16 	%rs8, 0;
	@!%p13 bra 	BB0_6;
	bra.uni 	BB0_5;

BB0_5:
	ld.shared.u32 	%r44, [%r8];
	ld.shared.u32 	%r45, [%r6];
	min.s32 	%r46, %r45, %r44;
	ld.shared.u32 	%r47, [%r9];
	min.s32 	%r48, %r47, %r46;
	add.s32 	%r49, %r56, %r14;
	mad.lo.s32 	%r50, %r49, %r13, %r2;
	mul.wide.s32 	%rd8, %r50, 4;
	add.s64 	%rd9, %rd7, %rd8;
	ld.global.u32 	%r51, [%rd9];
	add.s32 	%r52, %r48, %r51;
	st.shared.u32 	[%r7], %r52;
	mov.u16 	%rs8, 1;

BB0_6:
	bar.sync 	0;
	add.s32 	%r53, %r12, -1;
	setp.eq.s32	%p14, %r56, %r53;
	@%p14 bra 	BB0_10;

	setp.eq.s16	%p15, %rs8, 0;
	@%p15 bra 	BB0_9;

	ld.shared.u32 	%r54, [%r7];
	st.shared.u32 	[%r6], %r54;

BB0_9:
	bar.sync 	0;
	setp.lt.s32	%p16, %r11, %r12;
	setp.lt.s32	%p17, %r11, 5;
	and.pred  	%p18, %p17, %p16;
	mov.u32 	%r56, %r11;
	@%p18 bra 	BB0_4;

BB0_10:
	and.b16  	%rs6, %rs8, 255;
	setp.eq.s16	%p19, %rs6, 0;
	@%p19 bra 	BB0_12;

	ld.shared.u32 	%r55, [%r7];
	cvta.to.global.u64 	%rd10, %rd3;
	mul.wide.s32 	%rd11, %r2, 4;
	add.s64 	%rd12, %rd10, %rd11;
	st.global.u32 	[%rd12], %r55;

BB0_12:
	ret;
}




// ===== COMPILED SASS (sm_100) =====

	.target	sm_100

	.elftype	@"ET_EXEC"


//--------------------- .note.nv.tkinfo           --------------------------
	.section	.note.nv.tkinfo,"",@"SHT_NOTE"
	.sectionflags	@"SHF_NOTE_NV_TKINFO"
	.tkinfo
        /*0018*/ 	.word	0x00000002
        /*0030*/ 	.string	""
        /*0030*/ 	.string	"ptxas"
        /*0030*/ 	.string	"Cuda compilation tools, release 13.0, V13.0.88"
        /*0030*/ 	.string	"Build cuda_13.0.r13.0/compiler.36424714_0"
        /*0030*/ 	.string	"-arch sm_100 "



//--------------------- .note.nv.cuinfo           --------------------------
	.section	.note.nv.cuinfo,"",@"SHT_NOTE"
	.sectionflags	@"SHF_NOTE_NV_CUINFO"
        /*0018*/ 	.short	0x0002
        /*001a*/ 	.short	0x001e
        /*001c*/ 	.short	0x0082
	.zero		2


//--------------------- .nv.info                  --------------------------
	.section	.nv.info,"",@"SHT_CUDA_INFO"
	.align	4


	//----- nvinfo : EIATTR_REGCOUNT
	.align		4
        /*0000*/ 	.byte	0x04, 0x2f
        /*0002*/ 	.short	(.L_1 - .L_0)
	.align		4
.L_0:
        /*0004*/ 	.word	index@(_Z14dynproc_kerneliPiS_S_iiii)
        /*0008*/ 	.word	0x00000010


	//----- nvinfo : EIATTR_FRAME_SIZE
	.align		4
.L_1:
        /*000c*/ 	.byte	0x04, 0x11
        /*000e*/ 	.short	(.L_3 - .L_2)
	.align		4
.L_2:
        /*0010*/ 	.word	index@(_Z14dynproc_kerneliPiS_S_iiii)
        /*0014*/ 	.word	0x00000000


	//----- nvinfo : EIATTR_MIN_STACK_SIZE
	.align		4
.L_3:
        /*0018*/ 	.byte	0x04, 0x12
        /*001a*/ 	.short	(.L_5 - .L_4)
	.align		4
.L_4:
        /*001c*/ 	.word	index@(_Z14dynproc_kerneliPiS_S_iiii)
        /*0020*/ 	.word	0x00000000
.L_5:


//--------------------- .nv.compat                --------------------------
	.section	.nv.compat,"",@"SHT_CUDA_COMPAT_INFO"
	.align	4
        /*0000*/ 	.byte	0x02, 0x09, 0x00, 0x00, 0x02, 0x02, 0x01, 0x00, 0x02, 0x05, 0x05, 0x00, 0x03, 0x07, 0x01, 0x01
        /*0010*/ 	.byte	0x02, 0x03, 0x00, 0x00, 0x02, 0x06, 0x01, 0x00, 0x04, 0x0b, 0x08, 0x00, 0x09, 0x00, 0x00, 0x00
        /*0020*/ 	.byte	0x00, 0x00, 0x00, 0x00


//--------------------- .nv.info._Z14dynproc_kerneliPiS_S_iiii --------------------------
	.section	.nv.info._Z14dynproc_kerneliPiS_S_iiii,"",@"SHT_CUDA_INFO"
	.sectionflags	@""
	.align	4


	//----- nvinfo : EIATTR_CUDA_API_VERSION
	.align		4
        /*0000*/ 	.byte	0x04, 0x37
        /*0002*/ 	.short	(.L_7 - .L_6)
.L_6:
        /*0004*/ 	.word	0x00000082


	//----- nvinfo : EIATTR_KPARAM_INFO
	.align		4
.L_7:
        /*0008*/ 	.byte	0x04, 0x17
        /*000a*/ 	.short	(.L_9 - .L_8)
.L_8:
        /*000c*/ 	.word	0x00000000
        /*0010*/ 	.short	0x0007
        /*0012*/ 	.short	0x002c
        /*0014*/ 	.byte	0x00, 0xf0, 0x11, 0x00


	//----- nvinfo : EIATTR_KPARAM_INFO
	.align		4
.L_9:
        /*0018*/ 	.byte	0x04, 0x17
        /*001a*/ 	.short	(.L_11 - .L_10)
.L_10:
        /*001c*/ 	.word	0x00000000
        /*0020*/ 	.short	0x0006
        /*0022*/ 	.short	0x0028
        /*0024*/ 	.byte	0x00, 0xf0, 0x11, 0x00


	//----- nvinfo : EIATTR_KPARAM_INFO
	.align		4
.L_11:
        /*0028*/ 	.byte	0x04, 0x17
        /*002a*/ 	.short	(.L_13 - .L_12)
.L_12:
        /*002c*/ 	.word	0x00000000
        /*0030*/ 	.short	0x0005
        /*0032*/ 	.short	0x0024
        /*0034*/ 	.byte	0x00, 0xf0, 0x11, 0x00


	//----- nvinfo : EIATTR_KPARAM_INFO
	.align		4
.L_13:
        /*0038*/ 	.byte	0x04, 0x17
        /*003a*/ 	.short	(.L_15 - .L_14)
.L_14:
        /*003c*/ 	.word	0x00000000
        /*0040*/ 	.short	0x0004
        /*0042*/ 	.short	0x0020
        /*0044*/ 	.byte	0x00, 0xf0, 0x11, 0x00


	//----- nvinfo : EIATTR_KPARAM_INFO
	.align		4
.L_15:
        /*0048*/ 	.byte	0x04, 0x17
        /*004a*/ 	.short	(.L_17 - .L_16)
.L_16:
        /*004c*/ 	.word	0x00000000
        /*0050*/ 	.short	0x0003
        /*0052*/ 	.short	0x0018
        /*0054*/ 	.byte	0x00, 0xf0, 0x21, 0x00


	//----- nvinfo : EIATTR_KPARAM_INFO
	.align		4
.L_17:
        /*0058*/ 	.byte	0x04, 0x17
        /*005a*/ 	.short	(.L_19 - .L_18)
.L_18:
        /*005c*/ 	.word	0x00000000
        /*0060*/ 	.short	0x0002
        /*0062*/ 	.short	0x0010
        /*0064*/ 	.byte	0x00, 0xf0, 0x21, 0x00


	//----- nvinfo : EIATTR_KPARAM_INFO
	.align		4
.L_19:
        /*0068*/ 	.byte	0x04, 0x17
        /*006a*/ 	.short	(.L_21 - .L_20)
.L_20:
        /*006c*/ 	.word	0x00000000
        /*0070*/ 	.short	0x0001
        /*0072*/ 	.short	0x0008
        /*0074*/ 	.byte	0x00, 0xf0, 0x21, 0x00


	//----- nvinfo : EIATTR_KPARAM_INFO
	.align		4
.L_21:
        /*0078*/ 	.byte	0x04, 0x17
        /*007a*/ 	.short	(.L_23 - .L_22)
.L_22:
        /*007c*/ 	.word	0x00000000
        /*0080*/ 	.short	0x0000
        /*0082*/ 	.short	0x0000
        /*0084*/ 	.byte	0x00, 0xf0, 0x11, 0x00


	//----- nvinfo : EIATTR_SPARSE_MMA_MASK
	.align		4
.L_23:
        /*0088*/ 	.byte	0x03, 0x50
        /*008a*/ 	.short	0x0000


	//----- nvinfo : EIATTR_MAXREG_COUNT
	.align		4
        /*008c*/ 	.byte	0x03, 0x1b
        /*008e*/ 	.short	0x00ff


	//----- nvinfo : EIATTR_NUM_BARRIERS
	.align		4
        /*0090*/ 	.byte	0x02, 0x4c
        /*0092*/ 	.byte	0x01
	.zero		1


	//----- nvinfo : EIATTR_MERCURY_ISA_VERSION
	.align		4
        /*0094*/ 	.byte	0x03, 0x5f
        /*0096*/ 	.short	0x0101


	//----- nvinfo : EIATTR_VRC_CTA_INIT_COUNT
	.align		4
        /*0098*/ 	.byte	0x02, 0x4a
	.zero		1
	.zero		1


	//----- nvinfo : EIATTR_EXIT_INSTR_OFFSETS
	.align		4
        /*009c*/ 	.byte	0x04, 0x1c
        /*009e*/ 	.short	(.L_25 - .L_24)


	//   ....[0]....
.L_24:
        /*00a0*/ 	.word	0x00000500


	//   ....[1]....
        /*00a4*/ 	.word	0x00000550


	//----- nvinfo : EIATTR_CBANK_PARAM_SIZE
	.align		4
.L_25:
        /*00a8*/ 	.byte	0x03, 0x19
        /*00aa*/ 	.short	0x0030


	//----- nvinfo : EIATTR_PARAM_CBANK
	.align		4
        /*00ac*/ 	.byte	0x04, 0x0a
        /*00ae*/ 	.short	(.L_27 - .L_26)
	.align		4
.L_26:
        /*00b0*/ 	.word	index@(.nv.constant0._Z14dynproc_kerneliPiS_S_iiii)
        /*00b4*/ 	.short	0x0380
        /*00b6*/ 	.short	0x0030


	//----- nvinfo : EIATTR_SW_WAR
	.align		4
.L_27:
        /*00b8*/ 	.byte	0x04, 0x36
        /*00ba*/ 	.short	(.L_29 - .L_28)
.L_28:
        /*00bc*/ 	.word	0x00000008
.L_29:


//--------------------- .nv.callgraph             --------------------------
	.section	.nv.callgraph,"",@"SHT_CUDA_CALLGRAPH"
	.align	4
	.sectionentsize	8
	.align		4
        /*0000*/ 	.word	0x00000000
	.align		4
        /*0004*/ 	.word	0xffffffff
	.align		4
        /*0008*/ 	.word	0x00000000
	.align		4
        /*000c*/ 	.word	0xfffffffe
	.align		4
        /*0010*/ 	.word	0x00000000
	.align		4
        /*0014*/ 	.word	0xfffffffd
	.align		4
        /*0018*/ 	.word	0x00000000
	.align		4
        /*001c*/ 	.word	0xfffffffc


//--------------------- .text._Z14dynproc_kerneliPiS_S_iiii --------------------------
	.section	.text._Z14dynproc_kerneliPiS_S_iiii,"ax",@progbits
	.align	128
        .global         _Z14dynproc_kerneliPiS_S_iiii
        .type           _Z14dynproc_kerneliPiS_S_iiii,@function
        .size           _Z14dynproc_kerneliPiS_S_iiii,(.L_x_3 - _Z14dynproc_kerneliPiS_S_iiii)
        .other          _Z14dynproc_kerneliPiS_S_iiii,@"STO_CUDA_ENTRY STV_DEFAULT"
_Z14dynproc_kerneliPiS_S_iiii:
.text._Z14dynproc_kerneliPiS_S_iiii:
[----:B------:R-:W-:Y:S01]  /*0000*/  LDC R1, c[0x0][0x37c] ;  /* 0x0000df00ff017b82 */ /* 0x000fe20000000800 */
[----:B------:R-:W0:Y:S01]  /*0010*/  LDCU UR7, c[0x0][0x380] ;  /* 0x00007000ff0777ac */ /* 0x000e220008000800 */
[----:B------:R-:W1:Y:S06]  /*0020*/  S2R R2, SR_TID.X ;  /* 0x0000000000027919 */ /* 0x000e6c0000002100 */
[----:B------:R-:W2:Y:S01]  /*0030*/  S2UR UR4, SR_CTAID.X ;  /* 0x00000000000479c3 */ /* 0x000ea20000002500 */
[----:B------:R-:W3:Y:S07]  /*0040*/  LDCU.64 UR8, c[0x0][0x358] ;  /* 0x00006b00ff0877ac */ /* 0x000eee0008000a00 */
[----:B------:R-:W2:Y:S08]  /*0050*/  LDC R7, c[0x0][0x3ac] ;  /* 0x0000eb00ff077b82 */ /* 0x000eb00000000800 */
[----:B------:R-:W4:Y:S01]  /*0060*/  LDC R10, c[0x0][0x3a0] ;  /* 0x0000e800ff0a7b82 */ /* 0x000f220000000800 */
[----:B0-----:R-:W-:-:S05]  /*0070*/  IMAD R0, RZ, RZ, -UR7 ;  /* 0x80000007ff007e24 */ /* 0x001fca000f8e02ff */
[----:B------:R-:W-:-:S05]  /*0080*/  LEA R0, R0, 0x100, 0x1 ;  /* 0x0000010000007811 */ /* 0x000fca00078e08ff */
[----:B--2---:R-:W-:-:S04]  /*0090*/  IMAD R7, R0, UR4, -R7 ;  /* 0x0000000400077c24 */ /* 0x004fc8000f8e0a07 */
[----:B-1----:R-:W-:Y:S02]  /*00a0*/  IMAD.IADD R0, R7, 0x1, R2 ;  /* 0x0000000107007824 */ /* 0x002fe400078e0202 */
[----:B----4-:R-:W-:-:S05]  /*00b0*/  VIADD R9, R10, 0xffffffff ;  /* 0xffffffff0a097836 */ /* 0x010fca0000000000 */
[----:B------:R-:W-:-:S04]  /*00c0*/  ISETP.GT.AND P0, PT, R0, R9, PT ;  /* 0x000000090000720c */ /* 0x000fc80003f04270 */
[----:B------:R-:W-:-:S13]  /*00d0*/  ISETP.GT.AND P0, PT, R0, -0x1, !P0 ;  /* 0xffffffff0000780c */ /* 0x000fda0004704270 */
[----:B------:R-:W0:Y:S02]  /*00e0*/  @P0 LDC.64 R4, c[0x0][0x390] ;  /* 0x0000e400ff040b82 */ /* 0x000e240000000a00 */
[----:B0-----:R-:W-:-:S05]  /*00f0*/  @P0 IMAD.WIDE R4, R0, 0x4, R4 ;  /* 0x0000000400040825 */ /* 0x001fca00078e0204 */
[----:B---3--:R0:W2:Y:S01]  /*0100*/  @P0 LDG.E R8, desc[UR8][R4.64] ;  /* 0x0000000804080981 */ /* 0x0080a2000c1e1900 */
[----:B------:R-:W1:Y:S01]  /*0110*/  S2UR UR5, SR_CgaCtaId ;  /* 0x00000000000579c3 */ /* 0x000e620000008800 */
[----:B------:R-:W-:Y:S01]  /*0120*/  UMOV UR4, 0x400 ;  /* 0x0000040000047882 */ /* 0x000fe20000000000 */
[----:B------:R-:W-:Y:S01]  /*0130*/  VIADD R6, R7, 0xff ;  /* 0x000000ff07067836 */ /* 0x000fe20000000000 */
[----:B------:R-:W-:Y:S01]  /*0140*/  UISETP.GE.AND UP0, UPT, UR7, 0x1, UPT ;  /* 0x000000010700788c */ /* 0x000fe2000bf06270 */
[--C-:B0-----:R-:W-:Y:S02]  /*0150*/  IADD3 R5, PT, PT, R10, -0xff, -R7.reuse ;  /* 0xffffff010a057810 */ /* 0x101fe40007ffe807 */
[--C-:B------:R-:W-:Y:S01]  /*0160*/  SHF.R.S32.HI R4, RZ, 0x1f, R7.reuse ;  /* 0x0000001fff047819 */ /* 0x100fe20000011407 */
[----:B------:R-:W-:Y:S01]  /*0170*/  IMAD.MOV R7, RZ, RZ, -R7 ;  /* 0x000000ffff077224 */ /* 0x000fe200078e0a07 */
[----:B-1----:R-:W-:Y:S02]  /*0180*/  ULEA UR6, UR5, UR4, 0x18 ;  /* 0x0000000405067291 */ /* 0x002fe4000f8ec0ff */
[----:B------:R-:W-:-:S04]  /*0190*/  UIADD3 UR4, UPT, UPT, UR4, 0x400, URZ ;  /* 0x0000040004047890 */ /* 0x000fc8000fffe0ff */
[----:B------:R-:W-:Y:S01]  /*01a0*/  LEA R3, R2, UR6, 0x2 ;  /* 0x0000000602037c11 */ /* 0x000fe2000f8e10ff */
[----:B------:R-:W-:-:S04]  /*01b0*/  ULEA UR4, UR5, UR4, 0x18 ;  /* 0x0000000405047291 */ /* 0x000fc8000f8ec0ff */
[----:B--2---:R0:W-:Y:S01]  /*01c0*/  @P0 STS [R3], R8 ;  /* 0x0000000803000388 */ /* 0x0041e20000000800 */
[----:B------:R-:W-:Y:S01]  /*01d0*/  BAR.SYNC.DEFER_BLOCKING 0x0 ;  /* 0x0000000000007b1d */ /* 0x000fe20000010000 */
[----:B------:R-:W-:Y:S01]  /*01e0*/  ISETP.GT.AND P0, PT, R6, R9, PT ;  /* 0x000000090600720c */ /* 0x000fe20003f04270 */
[----:B------:R-:W-:Y:S01]  /*01f0*/  VIADD R6, R5, 0xfe ;  /* 0x000000fe05067836 */ /* 0x000fe20000000000 */
[----:B------:R-:W-:Y:S02]  /*0200*/  LOP3.LUT R5, R4, R7, RZ, 0xc0, !PT ;  /* 0x0000000704057212 */ /* 0x000fe400078ec0ff */
[----:B------:R-:W-:Y:S02]  /*0210*/  LEA R4, R2, UR4, 0x2 ;  /* 0x0000000402047c11 */ /* 0x000fe4000f8e10ff */
[----:B------:R-:W-:Y:S01]  /*0220*/  SEL R7, R6, 0xff, P0 ;  /* 0x000000ff06077807 */ /* 0x000fe20000000000 */
[----:B------:R-:W-:Y:S06]  /*0230*/  BRA.U !UP0, `(.L_x_0) ;  /* 0x0000000108ac7547 */ /* 0x000fec000b800000 */
[C---:B------:R-:W-:Y:S01]  /*0240*/  ISETP.GE.AND P1, PT, R2.reuse, R7, PT ;  /* 0x000000070200720c */ /* 0x040fe20003f26270 */
[----:B------:R-:W-:Y:S01]  /*0250*/  IMAD.MOV.U32 R9, RZ, RZ, RZ ;  /* 0x000000ffff097224 */ /* 0x000fe200078e00ff */
[C---:B------:R-:W-:Y:S01]  /*0260*/  ISETP.GE.AND P0, PT, R2.reuse, R5, PT ;  /* 0x000000050200720c */ /* 0x040fe20003f06270 */
[----:B------:R-:W1:Y:S01]  /*0270*/  LDCU UR5, c[0x0][0x380] ;  /* 0x00007000ff0577ac */ /* 0x000e620008000800 */
[C---:B------:R-:W-:Y:S02]  /*0280*/  VIADDMNMX R5, R2.reuse, 0xffffffff, R5, !PT ;  /* 0xffffffff02057846 */ /* 0x040fe40007800105 */
[----:B------:R-:W-:Y:S02]  /*0290*/  ISETP.LE.AND P0, PT, R2, R7, P0 ;  /* 0x000000070200720c */ /* 0x000fe40000703270 */
[----:B------:R-:W-:-:S05]  /*02a0*/  LEA R5, R5, UR6, 0x2 ;  /* 0x0000000605057c11 */ /* 0x000fca000f8e10ff */
[----:B------:R-:W-:-:S05]  /*02b0*/  @!P1 VIADD R7, R2, 0x1 ;  /* 0x0000000102079836 */ /* 0x000fca0000000000 */
[----:B0-----:R-:W-:-:S07]  /*02c0*/  LEA R8, R7, UR6, 0x2 ;  /* 0x0000000607087c11 */ /* 0x001fce000f8e10ff */
.L_x_1:
[C---:B------:R-:W-:Y:S01]  /*02d0*/  VIADD R13, R9.reuse, 0x1 ;  /* 0x00000001090d7836 */ /* 0x040fe20000000000 */
[----:B------:R-:W-:-:S04]  /*02e0*/  IADD3 R7, PT, PT, -R9, 0xfe, RZ ;  /* 0x000000fe09077810 */ /* 0x000fc80007ffe1ff */
[----:B------:R-:W-:-:S04]  /*02f0*/  ISETP.GE.AND P1, PT, R2, R13, PT ;  /* 0x0000000d0200720c */ /* 0x000fc80003f26270 */
[----:B------:R-:W-:-:S04]  /*0300*/  ISETP.LE.AND P1, PT, R2, R7, P1 ;  /* 0x000000070200720c */ /* 0x000fc80000f23270 */
[----:B------:R-:W-:-:S13]  /*0310*/  PLOP3.LUT P1, PT, P1, P0, PT, 0x80, 0x8 ;  /* 0x000000000008781c */ /* 0x000fda0000f21070 */
[----:B------:R-:W0:Y:S08]  /*0320*/  @P1 LDC R10, c[0x0][0x3a8] ;  /* 0x0000ea00ff0a1b82 */ /* 0x000e300000000800 */
[----:B------:R-:W2:Y:S08]  /*0330*/  @P1 LDC R12, c[0x0][0x3a0] ;  /* 0x0000e800ff0c1b82 */ /* 0x000eb00000000800 */
[----:B------:R-:W3:Y:S01]  /*0340*/  @P1 LDC.64 R6, c[0x0][0x388] ;  /* 0x0000e200ff061b82 */ /* 0x000ee20000000a00 */
[----:B01----:R-:W-:-:S02]  /*0350*/  @P1 IMAD.IADD R11, R9, 0x1, R10 ;  /* 0x00000001090b1824 */ /* 0x003fc400078e020a */
[----:B------:R-:W-:Y:S02]  /*0360*/  @P1 LDS R10, [R5] ;  /* 0x00000000050a1984 */ /* 0x000fe40000000800 */
[----:B--2---:R-:W-:Y:S02]  /*0370*/  @P1 IMAD R11, R11, R12, R0 ;  /* 0x0000000c0b0b1224 */ /* 0x004fe400078e0200 */
[----:B------:R-:W-:Y:S02]  /*0380*/  @P1 LDS R12, [R8] ;  /* 0x00000000080c1984 */ /* 0x000fe40000000800 */
[----:B---3--:R-:W-:Y:S02]  /*0390*/  @P1 IMAD.WIDE R6, R11, 0x4, R6 ;  /* 0x000000040b061825 */ /* 0x008fe400078e0206 */
[----:B------:R-:W0:Y:S04]  /*03a0*/  @P1 LDS R11, [R3] ;  /* 0x00000000030b1984 */ /* 0x000e280000000800 */
[----:B------:R2:W3:Y:S01]  /*03b0*/  @P1 LDG.E R7, desc[UR8][R6.64] ;  /* 0x0000000806071981 */ /* 0x0004e2000c1e1900 */
[----:B-1----:R-:W-:-:S06]  /*03c0*/  UIADD3 UR4, UPT, UPT, UR5, -0x1, URZ ;  /* 0xffffffff05047890 */ /* 0x002fcc000fffe0ff */
[----:B------:R-:W-:Y:S01]  /*03d0*/  ISETP.NE.AND P2, PT, R9, UR4, PT ;  /* 0x0000000409007c0c */ /* 0x000fe2000bf45270 */
[----:B--2---:R-:W-:Y:S01]  /*03e0*/  IMAD.MOV.U32 R6, RZ, RZ, 0x1 ;  /* 0x00000001ff067424 */ /* 0x004fe200078e00ff */
[----:B0-----:R-:W-:-:S05]  /*03f0*/  @P1 VIMNMX3 R10, R11, R10, R12, PT ;  /* 0x0000000a0b0a120f */ /* 0x001fca000380010c */
[----:B---3--:R-:W-:Y:S01]  /*0400*/  @P1 IMAD.IADD R11, R10, 0x1, R7 ;  /* 0x000000010a0b1824 */ /* 0x008fe200078e0207 */
[----:B------:R-:W-:-:S04]  /*0410*/  PRMT R10, RZ, 0x7610, R10 ;  /* 0x00007610ff0a7816 */ /* 0x000fc8000000000a */
[----:B------:R1:W-:Y:S01]  /*0420*/  @P1 STS [R4], R11 ;  /* 0x0000000b04001388 */ /* 0x0003e20000000800 */
[----:B------:R-:W-:Y:S01]  /*0430*/  @P1 PRMT R10, R6, 0x7610, R10 ;  /* 0x00007610060a1816 */ /* 0x000fe2000000000a */
[----:B------:R-:W-:Y:S06]  /*0440*/  BAR.SYNC.DEFER_BLOCKING 0x0 ;  /* 0x0000000000007b1d */ /* 0x000fec0000010000 */
[----:B------:R-:W-:Y:S05]  /*0450*/  @!P2 BRA `(.L_x_0) ;  /* 0x000000000024a947 */ /* 0x000fea0003800000 */
[----:B------:R-:W-:Y:S01]  /*0460*/  PRMT R6, R10, 0x9910, RZ ;  /* 0x000099100a067816 */ /* 0x000fe200000000ff */
[----:B------:R-:W-:Y:S01]  /*0470*/  IMAD.MOV.U32 R9, RZ, RZ, R13 ;  /* 0x000000ffff097224 */ /* 0x000fe200078e000d */
[----:B------:R-:W-:Y:S02]  /*0480*/  ISETP.LT.AND P2, PT, R13, UR5, PT ;  /* 0x000000050d007c0c */ /* 0x000fe4000bf41270 */
[----:B------:R-:W-:-:S13]  /*0490*/  ISETP.NE.AND P1, PT, R6, RZ, PT ;  /* 0x000000ff0600720c */ /* 0x000fda0003f25270 */
[----:B------:R-:W0:Y:S04]  /*04a0*/  @P1 LDS R6, [R4] ;  /* 0x0000000004061984 */ /* 0x000e280000000800 */
[----:B0-----:R2:W-:Y:S01]  /*04b0*/  @P1 STS [R3], R6 ;  /* 0x0000000603001388 */ /* 0x0015e20000000800 */
[----:B------:R-:W-:Y:S01]  /*04c0*/  BAR.SYNC.DEFER_BLOCKING 0x0 ;  /* 0x0000000000007b1d */ /* 0x000fe20000010000 */
[----:B------:R-:W-:-:S13]  /*04d0*/  ISETP.GE.AND P1, PT, R13, 0x5, PT ;  /* 0x000000050d00780c */ /* 0x000fda0003f26270 */
[----:B--2---:R-:W-:Y:S05]  /*04e0*/  @!P1 BRA P2, `(.L_x_1) ;  /* 0xfffffffc00789947 */ /* 0x004fea000103ffff */
.L_x_0:
[----:B------:R-:W-:-:S13]  /*04f0*/  LOP3.LUT P0, RZ, R10, 0xff, RZ, 0xc0, !PT ;  /* 0x000000ff0aff7812 */ /* 0x000fda000780c0ff */
[----:B------:R-:W-:Y:S05]  /*0500*/  @!P0 EXIT ;  /* 0x000000000000894d */ /* 0x000fea0003800000 */
[----:B------:R-:W2:Y:S01]  /*0510*/  LDS R5, [R4] ;  /* 0x0000000004057984 */ /* 0x000ea20000000800 */
[----:B0-----:R-:W0:Y:S02]  /*0520*/  LDC.64 R2, c[0x0][0x398] ;  /* 0x0000e600ff027b82 */ /* 0x001e240000000a00 */
[----:B0-----:R-:W-:-:S05]  /*0530*/  IMAD.WIDE R2, R0, 0x4, R2 ;  /* 0x0000000400027825 */ /* 0x001fca00078e0202 */
[----:B--2---:R-:W-:Y:S01]  /*0540*/  STG.E desc[UR8][R2.64], R5 ;  /* 0x0000000502007986 */ /* 0x004fe2000c101908 */
[----:B------:R-:W-:Y:S05]  /*0550*/  EXIT ;  /* 0x000000000000794d */ /* 0x000fea0003800000 */
.L_x_2:
[----:B------:R-:W-:-:S00]  /*0560*/  BRA `(.L_x_2) ;  /* 0xfffffffc00fc7947 */ /* 0x000fc0000383ffff */
[----:B------:R-:W-:-:S00]  /*0570*/  NOP ;  /* 0x0000000000007918 */ /* 0x000fc00000000000 */
        /* <DEDUP_REMOVED lines=8> */
.L_x_3:


//--------------------- .nv.shared._Z14dynproc_kerneliPiS_S_iiii --------------------------
	.section	.nv.shared._Z14dynproc_kerneliPiS_S_iiii,"aw",@nobits
	.sectionflags	@""
	.align	4
.nv.shared._Z14dynproc_kerneliPiS_S_iiii:
	.zero		3072


//--------------------- .nv.shared.reserved.0     --------------------------
	.section	.nv.shared.reserved.0,"aw",@nobits
	.weak		__nv_reservedSMEM_offset_0_alias
	.size		__nv_reservedSMEM_offset_0_alias, 0, 64
	.other		__nv_reservedSMEM_offset_0_alias,@"STO_CUDA_RESERVED_SHARED STV_DEFAULT"
__nv_reservedSMEM_offset_0_alias:
	.zero		0
	.zero		64


//--------------------- .nv.constant0._Z14dynproc_kerneliPiS_S_iiii --------------------------
	.section	.nv.constant0._Z14dynproc_kerneliPiS_S_iiii,"a",@progbits
	.sectionflags	@""
	.align	4
.nv.constant0._Z14dynproc_kerneliPiS_S_iiii:
	.zero		944


//--------------------- SYMBOLS --------------------------

	.type		.nv.reservedSmem.offset0,@object
	.size		.nv.reservedSmem.offset0,0x4
	.type		.nv.reservedSmem.cap,@object
	.size		.nv.reservedSmem.cap,0x4
